	.headerflags	@"EF_CUDA_TEXMODE_UNIFIED EF_CUDA_64BIT_ADDRESS EF_CUDA_ACCELERATORS EF_CUDA_SM90 EF_CUDA_VIRTUAL_SM(EF_CUDA_SM90)"
	.elftype	@"ET_EXEC"


//--------------------- .nv.info                  --------------------------
	.section	.nv.info,"",@"SHT_CUDA_INFO"
	.align	4


	//----- nvinfo : EIATTR_REGCOUNT
	.align		4
        /*0000*/ 	.byte	0x04, 0x2f
        /*0002*/ 	.short	(.L_3 - .L_2)
	.align		4
.L_2:
        /*0004*/ 	.word	index@(triton_poi_fused__native_batch_norm_legit_no_training_convolution_1)
        /*0008*/ 	.word	0x00000017


	//----- nvinfo : EIATTR_MIN_STACK_SIZE
	.align		4
.L_3:
        /*000c*/ 	.byte	0x04, 0x12
        /*000e*/ 	.short	(.L_5 - .L_4)
	.align		4
.L_4:
        /*0010*/ 	.word	index@(triton_poi_fused__native_batch_norm_legit_no_training_convolution_1)
        /*0014*/ 	.word	0x00000000


	//----- nvinfo : EIATTR_FRAME_SIZE
	.align		4
.L_5:
        /*0018*/ 	.byte	0x04, 0x11
        /*001a*/ 	.short	(.L_7 - .L_6)
	.align		4
.L_6:
        /*001c*/ 	.word	index@(triton_poi_fused__native_batch_norm_legit_no_training_convolution_1)
        /*0020*/ 	.word	0x00000000


	//----- nvinfo : EIATTR_MIN_STACK_SIZE
	.align		4
.L_7:
        /*0024*/ 	.byte	0x04, 0x12
        /*0026*/ 	.short	(.L_9 - .L_8)
	.align		4
.L_8:
        /*0028*/ 	.word	index@(triton_poi_fused__native_batch_norm_legit_no_training_convolution_1)
        /*002c*/ 	.word	0x00000000
.L_9:


//--------------------- .nv.info.triton_poi_fused__native_batch_norm_legit_no_training_convolution_1 --------------------------
	.section	.nv.info.triton_poi_fused__native_batch_norm_legit_no_training_convolution_1,"",@"SHT_CUDA_INFO"
	.sectionflags	@""
	.align	4


	//----- nvinfo : EIATTR_CUDA_API_VERSION
	.align		4
        /*0000*/ 	.byte	0x04, 0x37
        /*0002*/ 	.short	(.L_11 - .L_10)
.L_10:
        /*0004*/ 	.word	0x0000007c


	//----- nvinfo : EIATTR_KPARAM_INFO
	.align		4
.L_11:
        /*0008*/ 	.byte	0x04, 0x17
        /*000a*/ 	.short	(.L_13 - .L_12)
.L_12:
        /*000c*/ 	.word	0x00000000
        /*0010*/ 	.short	0x0007
        /*0012*/ 	.short	0x0038
        /*0014*/ 	.byte	0x00, 0xf0, 0x11, 0x00


	//----- nvinfo : EIATTR_KPARAM_INFO
	.align		4
.L_13:
        /*0018*/ 	.byte	0x04, 0x17
        /*001a*/ 	.short	(.L_15 - .L_14)
.L_14:
        /*001c*/ 	.word	0x00000000
        /*0020*/ 	.short	0x0006
        /*0022*/ 	.short	0x0030
        /*0024*/ 	.byte	0x00, 0xf4, 0x21, 0x00


	//----- nvinfo : EIATTR_KPARAM_INFO
	.align		4
.L_15:
        /*0028*/ 	.byte	0x04, 0x17
        /*002a*/ 	.short	(.L_17 - .L_16)
.L_16:
        /*002c*/ 	.word	0x00000000
        /*0030*/ 	.short	0x0005
        /*0032*/ 	.short	0x0028
        /*0034*/ 	.byte	0x00, 0xf4, 0x21, 0x00


	//----- nvinfo : EIATTR_KPARAM_INFO
	.align		4
.L_17:
        /*0038*/ 	.byte	0x04, 0x17
        /*003a*/ 	.short	(.L_19 - .L_18)
.L_18:
        /*003c*/ 	.word	0x00000000
        /*0040*/ 	.short	0x0004
        /*0042*/ 	.short	0x0020
        /*0044*/ 	.byte	0x00, 0xf4, 0x21, 0x00


	//----- nvinfo : EIATTR_KPARAM_INFO
	.align		4
.L_19:
        /*0048*/ 	.byte	0x04, 0x17
        /*004a*/ 	.short	(.L_21 - .L_20)
.L_20:
        /*004c*/ 	.word	0x00000000
        /*0050*/ 	.short	0x0003
        /*0052*/ 	.short	0x0018
        /*0054*/ 	.byte	0x00, 0xf4, 0x21, 0x00


	//----- nvinfo : EIATTR_KPARAM_INFO
	.align		4
.L_21:
        /*0058*/ 	.byte	0x04, 0x17
        /*005a*/ 	.short	(.L_23 - .L_22)
.L_22:
        /*005c*/ 	.word	0x00000000
        /*0060*/ 	.short	0x0002
        /*0062*/ 	.short	0x0010
        /*0064*/ 	.byte	0x00, 0xf4, 0x21, 0x00


	//----- nvinfo : EIATTR_KPARAM_INFO
	.align		4
.L_23:
        /*0068*/ 	.byte	0x04, 0x17
        /*006a*/ 	.short	(.L_25 - .L_24)
.L_24:
        /*006c*/ 	.word	0x00000000
        /*0070*/ 	.short	0x0001
        /*0072*/ 	.short	0x0008
        /*0074*/ 	.byte	0x00, 0xf4, 0x21, 0x00


	//----- nvinfo : EIATTR_KPARAM_INFO
	.align		4
.L_25:
        /*0078*/ 	.byte	0x04, 0x17
        /*007a*/ 	.short	(.L_27 - .L_26)
.L_26:
        /*007c*/ 	.word	0x00000000
        /*0080*/ 	.short	0x0000
        /*0082*/ 	.short	0x0000
        /*0084*/ 	.byte	0x00, 0xf4, 0x21, 0x00


	//----- nvinfo : EIATTR_SPARSE_MMA_MASK
	.align		4
.L_27:
        /*0088*/ 	.byte	0x03, 0x50
        /*008a*/ 	.short	0x0000


	//----- nvinfo : EIATTR_MAXREG_COUNT
	.align		4
        /*008c*/ 	.byte	0x03, 0x1b
        /*008e*/ 	.short	0x00ff


	//----- nvinfo : EIATTR_EXIT_INSTR_OFFSETS
	.align		4
        /*0090*/ 	.byte	0x04, 0x1c
        /*0092*/ 	.short	(.L_29 - .L_28)


	//   ....[0]....
.L_28:
        /*0094*/ 	.word	0x00000350


	//   ....[1]....
        /*0098*/ 	.word	0x00000370


	//----- nvinfo : EIATTR_REQNTID
	.align		4
.L_29:
        /*009c*/ 	.byte	0x04, 0x10
        /*009e*/ 	.short	(.L_31 - .L_30)
.L_30:
        /*00a0*/ 	.word	0x00000080
        /*00a4*/ 	.word	0x00000001
        /*00a8*/ 	.word	0x00000001


	//----- nvinfo : EIATTR_CBANK_PARAM_SIZE
	.align		4
.L_31:
        /*00ac*/ 	.byte	0x03, 0x19
        /*00ae*/ 	.short	0x003c


	//----- nvinfo : EIATTR_PARAM_CBANK
	.align		4
        /*00b0*/ 	.byte	0x04, 0x0a
        /*00b2*/ 	.short	(.L_33 - .L_32)
	.align		4
.L_32:
        /*00b4*/ 	.word	index@(.nv.constant0.triton_poi_fused__native_batch_norm_legit_no_training_convolution_1)
        /*00b8*/ 	.short	0x0210
        /*00ba*/ 	.short	0x003c


	//----- nvinfo : EIATTR_SW_WAR
	.align		4
.L_33:
        /*00bc*/ 	.byte	0x04, 0x36
        /*00be*/ 	.short	(.L_35 - .L_34)
.L_34:
        /*00c0*/ 	.word	0x00000008
.L_35:


//--------------------- .nv.callgraph             --------------------------
	.section	.nv.callgraph,"",@"SHT_CUDA_CALLGRAPH"
	.align	4
	.sectionentsize	8
	.align		4
        /*0000*/ 	.word	0x00000000
	.align		4
        /*0004*/ 	.word	0xffffffff
	.align		4
        /*0008*/ 	.word	0x00000000
	.align		4
        /*000c*/ 	.word	0xfffffffe
	.align		4
        /*0010*/ 	.word	0x00000000
	.align		4
        /*0014*/ 	.word	0xfffffffd
	.align		4
        /*0018*/ 	.word	0x00000000
	.align		4
        /*001c*/ 	.word	0xfffffffc


//--------------------- .nv.constant4             --------------------------
	.section	.nv.constant4,"a",@progbits
	.align	8
	.align		8
.nv.constant4:
        /*0000*/ 	.dword	_$_str
	.align		8
        /*0008*/ 	.dword	_$_str_$_2


//--------------------- .text.triton_poi_fused__native_batch_norm_legit_no_training_convolution_1 --------------------------
	.section	.text.triton_poi_fused__native_batch_norm_legit_no_training_convolution_1,"ax",@progbits
	.align	128
        .global         triton_poi_fused__native_batch_norm_legit_no_training_convolution_1
        .type           triton_poi_fused__native_batch_norm_legit_no_training_convolution_1,@function
        .size           triton_poi_fused__native_batch_norm_legit_no_training_convolution_1,(.L_x_1 - triton_poi_fused__native_batch_norm_legit_no_training_convolution_1)
        .other          triton_poi_fused__native_batch_norm_legit_no_training_convolution_1,@"STO_CUDA_ENTRY STV_DEFAULT"
triton_poi_fused__native_batch_norm_legit_no_training_convolution_1:
.text.triton_poi_fused__native_batch_norm_legit_no_training_convolution_1:
[----:B------:R-:W0:Y:S01]  /*0000*/  LDC R1, c[0x0][0x28] ;  /* 0x00000a00ff017b82 */ /* 0x000e220000000800 */
[----:B------:R-:W1:Y:S07]  /*0010*/  S2R R0, SR_TID.X ;  /* 0x0000000000007919 */ /* 0x000e6e0000002100 */
[----:B------:R-:W2:Y:S01]  /*0020*/  LDC.64 R12, c[0x0][0x228] ;  /* 0x00008a00ff0c7b82 */ /* 0x000ea20000000a00 */
[----:B------:R-:W-:Y:S01]  /*0030*/  CS2R R4, SRZ ;  /* 0x0000000000047805 */ /* 0x000fe2000001ff00 */
[----:B------:R-:W-:Y:S01]  /*0040*/  ULDC.64 UR4, c[0x0][0x208] ;  /* 0x0000820000047ab9 */ /* 0x000fe20000000a00 */
[----:B------:R-:W3:Y:S05]  /*0050*/  S2R R3, SR_CTAID.X ;  /* 0x0000000000037919 */ /* 0x000eea0000002500 */
[----:B------:R-:W4:Y:S08]  /*0060*/  LDC.64 R10, c[0x0][0x218] ;  /* 0x00008600ff0a7b82 */ /* 0x000f300000000a00 */
[----:B------:R-:W5:Y:S08]  /*0070*/  LDC.64 R14, c[0x0][0x220] ;  /* 0x00008800ff0e7b82 */ /* 0x000f700000000a00 */
[----:B------:R-:W5:Y:S01]  /*0080*/  LDC.64 R16, c[0x0][0x230] ;  /* 0x00008c00ff107b82 */ /* 0x000f620000000a00 */
[----:B-1----:R-:W-:-:S07]  /*0090*/  LOP3.LUT R0, R0, 0x7f, RZ, 0xc0, !PT ;  /* 0x0000007f00007812 */ /* 0x002fce00078ec0ff */
[----:B------:R-:W1:Y:S01]  /*00a0*/  LDC.64 R6, c[0x0][0x238] ;  /* 0x00008e00ff067b82 */ /* 0x000e620000000a00 */
[----:B---3--:R-:W-:Y:S02]  /*00b0*/  SHF.R.S32.HI R2, RZ, 0x18, R3 ;  /* 0x00000018ff027819 */ /* 0x008fe40000011403 */
[----:B------:R-:W-:Y:S02]  /*00c0*/  LEA R0, R3, R0, 0x7 ;  /* 0x0000000003007211 */ /* 0x000fe400078e38ff */
[----:B------:R-:W-:Y:S02]  /*00d0*/  SGXT R3, R2, 0x1 ;  /* 0x000000010203781a */ /* 0x000fe40000000200 */
[----:B------:R-:W-:Y:S02]  /*00e0*/  ISETP.GE.AND P2, PT, R0, 0x100, PT ;  /* 0x000001000000780c */ /* 0x000fe40003f46270 */
[----:B------:R-:W-:-:S04]  /*00f0*/  LEA.HI R3, R3, R0, RZ, 0x4 ;  /* 0x0000000003037211 */ /* 0x000fc800078f20ff */
[----:B------:R-:W-:-:S04]  /*0100*/  SHF.R.S32.HI R3, RZ, 0x4, R3 ;  /* 0x00000004ff037819 */ /* 0x000fc80000011403 */
[----:B------:R-:W-:-:S04]  /*0110*/  LEA.HI R2, R3, R3, RZ, 0x2 ;  /* 0x0000000303027211 */ /* 0x000fc800078f10ff */
[----:B------:R-:W-:-:S04]  /*0120*/  LOP3.LUT R2, R2, 0xfffffffc, RZ, 0xc0, !PT ;  /* 0xfffffffc02027812 */ /* 0x000fc800078ec0ff */
[----:B------:R-:W-:Y:S02]  /*0130*/  IADD3 R19, R3, -R2, RZ ;  /* 0x8000000203137210 */ /* 0x000fe40007ffe0ff */
[----:B------:R-:W3:Y:S03]  /*0140*/  LDC.64 R2, c[0x0][0x210] ;  /* 0x00008400ff027b82 */ /* 0x000ee60000000a00 */
[----:B--2---:R-:W-:-:S05]  /*0150*/  IMAD.WIDE R12, R19, 0x4, R12 ;  /* 0x00000004130c7825 */ /* 0x004fca00078e020c */
[----:B------:R5:W2:Y:S01]  /*0160*/  @!P2 LDG.E.EL R4, desc[UR4][R12.64] ;  /* 0x000000040c04a981 */ /* 0x000aa2000c2e1900 */
[----:B------:R-:W-:Y:S01]  /*0170*/  CS2R R8, SRZ ;  /* 0x0000000000087805 */ /* 0x000fe2000001ff00 */
[----:B----4-:R-:W-:-:S05]  /*0180*/  IMAD.WIDE R10, R19, 0x4, R10 ;  /* 0x00000004130a7825 */ /* 0x010fca00078e020a */
[----:B------:R4:W2:Y:S01]  /*0190*/  @!P2 LDG.E.EL R5, desc[UR4][R10.64] ;  /* 0x000000040a05a981 */ /* 0x0008a2000c2e1900 */
[----:B-----5:R-:W-:-:S04]  /*01a0*/  IMAD.WIDE R12, R19, 0x4, R14 ;  /* 0x00000004130c7825 */ /* 0x020fc800078e020e */
[----:B---3--:R-:W-:Y:S01]  /*01b0*/  IMAD.WIDE R2, R0, 0x4, R2 ;  /* 0x0000000400027825 */ /* 0x008fe200078e0202 */
[----:B------:R-:W3:Y:S04]  /*01c0*/  @!P2 LDG.E.EL R9, desc[UR4][R12.64] ;  /* 0x000000040c09a981 */ /* 0x000ee8000c2e1900 */
[----:B------:R-:W5:Y:S01]  /*01d0*/  @!P2 LDG.E R8, desc[UR4][R2.64] ;  /* 0x000000040208a981 */ /* 0x000f62000c1e1900 */
[----:B0-----:R-:W-:-:S04]  /*01e0*/  IMAD.WIDE R14, R19, 0x4, R16 ;  /* 0x00000004130e7825 */ /* 0x001fc800078e0210 */
[----:B-1----:R-:W-:Y:S01]  /*01f0*/  IMAD.WIDE R16, R19, 0x4, R6 ;  /* 0x0000000413107825 */ /* 0x002fe200078e0206 */
[----:B------:R-:W-:Y:S01]  /*0200*/  CS2R R18, SRZ ;  /* 0x0000000000127805 */ /* 0x000fe2000001ff00 */
[----:B----4-:R-:W-:Y:S01]  /*0210*/  HFMA2.MMA R11, -RZ, RZ, 1.625, 0 ;  /* 0x3e800000ff0b7435 */ /* 0x010fe200000001ff */
[----:B------:R-:W0:Y:S04]  /*0220*/  LDC.64 R6, c[0x0][0x240] ;  /* 0x00009000ff067b82 */ /* 0x000e280000000a00 */
[----:B------:R-:W4:Y:S04]  /*0230*/  @!P2 LDG.E.EL R18, desc[UR4][R14.64] ;  /* 0x000000040e12a981 */ /* 0x000f28000c2e1900 */
[----:B------:R-:W4:Y:S01]  /*0240*/  @!P2 LDG.E.EL R19, desc[UR4][R16.64] ;  /* 0x000000041013a981 */ /* 0x000f22000c2e1900 */
[----:B0-----:R-:W-:-:S04]  /*0250*/  IMAD.WIDE R6, R0, 0x4, R6 ;  /* 0x0000000400067825 */ /* 0x001fc800078e0206 */
[----:B--2---:R-:W-:-:S04]  /*0260*/  FADD R4, R4, 9.9999997473787516356e-06 ;  /* 0x3727c5ac04047421 */ /* 0x004fc80000000000 */
[----:B------:R-:W0:Y:S02]  /*0270*/  MUFU.SQRT R20, R4 ;  /* 0x0000000400147308 */ /* 0x000e240000002000 */
[C---:B0-----:R-:W-:Y:S02]  /*0280*/  FSETP.GT.AND P0, PT, R20.reuse, 8.50705917302346158658e+37, PT ;  /* 0x7e8000001400780b */ /* 0x041fe40003f04000 */
[----:B------:R-:W-:-:S11]  /*0290*/  FSETP.GEU.AND P1, PT, R20, 1.175494350822287508e-38, PT ;  /* 0x008000001400780b */ /* 0x000fd60003f2e000 */
[----:B------:R-:W-:-:S04]  /*02a0*/  @P0 FMUL R20, R20, 0.25 ;  /* 0x3e80000014140820 */ /* 0x000fc80000400000 */
[----:B------:R-:W-:-:S06]  /*02b0*/  @!P1 FMUL R20, R20, 16777216 ;  /* 0x4b80000014149820 */ /* 0x000fcc0000400000 */
[----:B------:R-:W0:Y:S01]  /*02c0*/  MUFU.RCP R20, R20 ;  /* 0x0000001400147308 */ /* 0x000e220000001000 */
[----:B------:R-:W-:Y:S01]  /*02d0*/  FSEL R11, R11, 1, P0 ;  /* 0x3f8000000b0b7808 */ /* 0x000fe20000000000 */
[----:B-----5:R-:W-:-:S04]  /*02e0*/  FADD R5, R5, R8 ;  /* 0x0000000805057221 */ /* 0x020fc80000000000 */
[----:B------:R-:W-:Y:S01]  /*02f0*/  @!P1 FMUL R11, R11, 16777216 ;  /* 0x4b8000000b0b9820 */ /* 0x000fe20000400000 */
[----:B---3--:R-:W-:Y:S01]  /*0300*/  FADD R9, R5, -R9 ;  /* 0x8000000905097221 */ /* 0x008fe20000000000 */
[----:B------:R1:W-:Y:S02]  /*0310*/  @!P2 STG.E desc[UR4][R2.64], R5 ;  /* 0x000000050200a986 */ /* 0x0003e4000c101904 */
[----:B0-----:R-:W-:-:S04]  /*0320*/  FMUL R4, R20, R11 ;  /* 0x0000000b14047220 */ /* 0x001fc80000400000 */
[----:B------:R-:W-:-:S04]  /*0330*/  FMUL R4, R9, R4 ;  /* 0x0000000409047220 */ /* 0x000fc80000400000 */
[----:B----4-:R-:W-:Y:S01]  /*0340*/  FFMA R19, R4, R18, R19 ;  /* 0x0000001204137223 */ /* 0x010fe20000000013 */
[----:B-1----:R-:W-:Y:S06]  /*0350*/  @P2 EXIT ;  /* 0x000000000000294d */ /* 0x002fec0003800000 */
[----:B------:R-:W-:Y:S01]  /*0360*/  STG.E desc[UR4][R6.64], R19 ;  /* 0x0000001306007986 */ /* 0x000fe2000c101904 */
[----:B------:R-:W-:Y:S05]  /*0370*/  EXIT ;  /* 0x000000000000794d */ /* 0x000fea0003800000 */
.L_x_0:
[----:B------:R-:W-:-:S00]  /*0380*/  BRA `(.L_x_0) ;  /* 0xfffffffc00fc7947 */ /* 0x000fc0000383ffff */
[----:B------:R-:W-:-:S00]  /*0390*/  NOP ;  /* 0x0000000000007918 */ /* 0x000fc00000000000 */
        /* <DEDUP_REMOVED lines=14> */
.L_x_1:


//--------------------- .nv.global.init           --------------------------
	.section	.nv.global.init,"aw",@progbits
.nv.global.init:
	.type		_$_str,@object
	.size		_$_str,(_$_str_$_2 - _$_str)
_$_str:
        /*0000*/ 	.byte	0x5f, 0x5f, 0x43, 0x55, 0x44, 0x41, 0x5f, 0x46, 0x54, 0x5a, 0x00
	.type		_$_str_$_2,@object
	.size		_$_str_$_2,(.L_1 - _$_str_$_2)
_$_str_$_2:
        /*000b*/ 	.byte	0x5f, 0x5f, 0x43, 0x55, 0x44, 0x41, 0x5f, 0x50, 0x52, 0x45, 0x43, 0x5f, 0x53, 0x51, 0x52, 0x54
        /*001b*/ 	.byte	0x00
.L_1:


//--------------------- .nv.constant0.triton_poi_fused__native_batch_norm_legit_no_training_convolution_1 --------------------------
	.section	.nv.constant0.triton_poi_fused__native_batch_norm_legit_no_training_convolution_1,"a",@progbits
	.sectionflags	@""
	.align	4
.nv.constant0.triton_poi_fused__native_batch_norm_legit_no_training_convolution_1:
	.zero		588
